//
// Generated by NVIDIA NVVM Compiler
//
// Compiler Build ID: CL-36424714
// Cuda compilation tools, release 13.0, V13.0.88
// Based on NVVM 20.0.0
//

.version 9.0
.target sm_100
.address_size 64

	// .globl	_Z11cuda_matmulPfS_S_i

.visible .entry _Z11cuda_matmulPfS_S_i(
	.param .u64 .ptr .align 1 _Z11cuda_matmulPfS_S_i_param_0,
	.param .u64 .ptr .align 1 _Z11cuda_matmulPfS_S_i_param_1,
	.param .u64 .ptr .align 1 _Z11cuda_matmulPfS_S_i_param_2,
	.param .u32 _Z11cuda_matmulPfS_S_i_param_3
)
{
	.reg .pred 	%p<11>;
	.reg .b32 	%r<41>;
	.reg .b32 	%f<56>;
	.reg .b64 	%rd<51>;

	ld.param.u64 	%rd11, [_Z11cuda_matmulPfS_S_i_param_0];
	ld.param.u64 	%rd12, [_Z11cuda_matmulPfS_S_i_param_1];
	ld.param.u64 	%rd10, [_Z11cuda_matmulPfS_S_i_param_2];
	ld.param.u32 	%r19, [_Z11cuda_matmulPfS_S_i_param_3];
	cvta.to.global.u64 	%rd1, %rd12;
	cvta.to.global.u64 	%rd2, %rd11;
	mov.u32 	%r20, %ctaid.x;
	mov.u32 	%r21, %ntid.x;
	mov.u32 	%r22, %tid.x;
	mad.lo.s32 	%r1, %r20, %r21, %r22;
	rem.s32 	%r2, %r1, %r19;
	mul.lo.s32 	%r23, %r19, %r19;
	setp.ge.s32 	%p1, %r1, %r23;
	@%p1 bra 	$L__BB0_13;
	cvta.to.global.u64 	%rd13, %rd10;
	mul.wide.s32 	%rd14, %r1, 4;
	add.s64 	%rd3, %rd13, %rd14;
	mov.b32 	%r24, 0;
	st.global.u32 	[%rd3], %r24;
	setp.lt.s32 	%p2, %r19, 1;
	@%p2 bra 	$L__BB0_13;
	sub.s32 	%r3, %r1, %r2;
	and.b32  	%r4, %r19, 7;
	setp.lt.u32 	%p3, %r19, 8;
	mov.b32 	%r39, 0;
	mov.f32 	%f53, 0f00000000;
	@%p3 bra 	$L__BB0_5;
	and.b32  	%r26, %r19, 2147483640;
	neg.s32 	%r37, %r26;
	mul.wide.u32 	%rd15, %r19, 8;
	add.s64 	%rd4, %rd1, %rd15;
	mul.wide.u32 	%rd16, %r19, 12;
	add.s64 	%rd5, %rd1, %rd16;
	mul.wide.u32 	%rd17, %r19, 16;
	add.s64 	%rd6, %rd1, %rd17;
	mul.wide.u32 	%rd18, %r19, 20;
	add.s64 	%rd7, %rd1, %rd18;
	mul.wide.u32 	%rd19, %r19, 24;
	add.s64 	%rd8, %rd1, %rd19;
	mul.wide.u32 	%rd20, %r19, 28;
	add.s64 	%rd9, %rd1, %rd20;
	mov.f32 	%f53, 0f00000000;
	mov.u32 	%r35, %r3;
	mov.u32 	%r36, %r2;
$L__BB0_4:
	.pragma "nounroll";
	and.b32  	%r39, %r19, 2147483640;
	mul.wide.s32 	%rd21, %r36, 4;
	mul.wide.u32 	%rd22, %r19, 4;
	add.s64 	%rd23, %rd1, %rd21;
	add.s64 	%rd24, %rd23, %rd22;
	add.s64 	%rd25, %rd4, %rd21;
	add.s64 	%rd26, %rd5, %rd21;
	add.s64 	%rd27, %rd6, %rd21;
	add.s64 	%rd28, %rd7, %rd21;
	add.s64 	%rd29, %rd8, %rd21;
	add.s64 	%rd30, %rd9, %rd21;
	mul.wide.s32 	%rd31, %r35, 4;
	add.s64 	%rd32, %rd2, %rd31;
	ld.global.f32 	%f10, [%rd32];
	ld.global.f32 	%f11, [%rd23];
	fma.rn.f32 	%f12, %f10, %f11, %f53;
	st.global.f32 	[%rd3], %f12;
	ld.global.f32 	%f13, [%rd32+4];
	ld.global.f32 	%f14, [%rd24];
	fma.rn.f32 	%f15, %f13, %f14, %f12;
	st.global.f32 	[%rd3], %f15;
	ld.global.f32 	%f16, [%rd32+8];
	ld.global.f32 	%f17, [%rd25];
	fma.rn.f32 	%f18, %f16, %f17, %f15;
	st.global.f32 	[%rd3], %f18;
	ld.global.f32 	%f19, [%rd32+12];
	ld.global.f32 	%f20, [%rd26];
	fma.rn.f32 	%f21, %f19, %f20, %f18;
	st.global.f32 	[%rd3], %f21;
	ld.global.f32 	%f22, [%rd32+16];
	ld.global.f32 	%f23, [%rd27];
	fma.rn.f32 	%f24, %f22, %f23, %f21;
	st.global.f32 	[%rd3], %f24;
	ld.global.f32 	%f25, [%rd32+20];
	ld.global.f32 	%f26, [%rd28];
	fma.rn.f32 	%f27, %f25, %f26, %f24;
	st.global.f32 	[%rd3], %f27;
	ld.global.f32 	%f28, [%rd32+24];
	ld.global.f32 	%f29, [%rd29];
	fma.rn.f32 	%f30, %f28, %f29, %f27;
	st.global.f32 	[%rd3], %f30;
	ld.global.f32 	%f31, [%rd32+28];
	ld.global.f32 	%f32, [%rd30];
	fma.rn.f32 	%f53, %f31, %f32, %f30;
	st.global.f32 	[%rd3], %f53;
	add.s32 	%r37, %r37, 8;
	shl.b32 	%r27, %r19, 3;
	add.s32 	%r36, %r36, %r27;
	add.s32 	%r35, %r35, 8;
	setp.ne.s32 	%p4, %r37, 0;
	@%p4 bra 	$L__BB0_4;
$L__BB0_5:
	setp.eq.s32 	%p5, %r4, 0;
	@%p5 bra 	$L__BB0_13;
	and.b32  	%r14, %r19, 3;
	setp.lt.u32 	%p6, %r4, 4;
	@%p6 bra 	$L__BB0_8;
	add.s32 	%r28, %r3, %r39;
	mul.wide.s32 	%rd33, %r28, 4;
	add.s64 	%rd34, %rd2, %rd33;
	ld.global.f32 	%f33, [%rd34];
	mad.lo.s32 	%r29, %r39, %r19, %r2;
	mul.wide.s32 	%rd35, %r29, 4;
	add.s64 	%rd36, %rd1, %rd35;
	ld.global.f32 	%f34, [%rd36];
	fma.rn.f32 	%f35, %f33, %f34, %f53;
	st.global.f32 	[%rd3], %f35;
	ld.global.f32 	%f36, [%rd34+4];
	mul.wide.u32 	%rd37, %r19, 4;
	add.s64 	%rd38, %rd36, %rd37;
	ld.global.f32 	%f37, [%rd38];
	fma.rn.f32 	%f38, %f36, %f37, %f35;
	st.global.f32 	[%rd3], %f38;
	ld.global.f32 	%f39, [%rd34+8];
	add.s64 	%rd39, %rd38, %rd37;
	ld.global.f32 	%f40, [%rd39];
	fma.rn.f32 	%f41, %f39, %f40, %f38;
	st.global.f32 	[%rd3], %f41;
	ld.global.f32 	%f42, [%rd34+12];
	add.s64 	%rd40, %rd39, %rd37;
	ld.global.f32 	%f43, [%rd40];
	fma.rn.f32 	%f53, %f42, %f43, %f41;
	st.global.f32 	[%rd3], %f53;
	add.s32 	%r39, %r39, 4;
$L__BB0_8:
	setp.eq.s32 	%p7, %r14, 0;
	@%p7 bra 	$L__BB0_13;
	setp.eq.s32 	%p8, %r14, 1;
	@%p8 bra 	$L__BB0_11;
	add.s32 	%r30, %r3, %r39;
	mul.wide.s32 	%rd41, %r30, 4;
	add.s64 	%rd42, %rd2, %rd41;
	ld.global.f32 	%f44, [%rd42];
	mad.lo.s32 	%r31, %r39, %r19, %r2;
	mul.wide.s32 	%rd43, %r31, 4;
	add.s64 	%rd44, %rd1, %rd43;
	ld.global.f32 	%f45, [%rd44];
	fma.rn.f32 	%f46, %f44, %f45, %f53;
	st.global.f32 	[%rd3], %f46;
	ld.global.f32 	%f47, [%rd42+4];
	mul.wide.u32 	%rd45, %r19, 4;
	add.s64 	%rd46, %rd44, %rd45;
	ld.global.f32 	%f48, [%rd46];
	fma.rn.f32 	%f53, %f47, %f48, %f46;
	st.global.f32 	[%rd3], %f53;
	add.s32 	%r39, %r39, 2;
$L__BB0_11:
	and.b32  	%r32, %r19, 1;
	setp.eq.b32 	%p9, %r32, 1;
	not.pred 	%p10, %p9;
	@%p10 bra 	$L__BB0_13;
	add.s32 	%r33, %r3, %r39;
	mul.wide.s32 	%rd47, %r33, 4;
	add.s64 	%rd48, %rd2, %rd47;
	ld.global.f32 	%f49, [%rd48];
	mad.lo.s32 	%r34, %r39, %r19, %r2;
	mul.wide.s32 	%rd49, %r34, 4;
	add.s64 	%rd50, %rd1, %rd49;
	ld.global.f32 	%f50, [%rd50];
	fma.rn.f32 	%f51, %f49, %f50, %f53;
	st.global.f32 	[%rd3], %f51;
$L__BB0_13:
	ret;

}


// ===== COMPILED SASS (sm_100) =====

	.target	sm_100

	.elftype	@"ET_EXEC"


//--------------------- .note.nv.tkinfo           --------------------------
	.section	.note.nv.tkinfo,"",@"SHT_NOTE"
	.sectionflags	@"SHF_NOTE_NV_TKINFO"
	.tkinfo
        /*0018*/ 	.word	0x00000002
        /*0030*/ 	.string	""
        /*0030*/ 	.string	"ptxas"
        /*0030*/ 	.string	"Cuda compilation tools, release 13.0, V13.0.88"
        /*0030*/ 	.string	"Build cuda_13.0.r13.0/compiler.36424714_0"
        /*0030*/ 	.string	"-arch sm_100 -m 64 "



//--------------------- .note.nv.cuinfo           --------------------------
	.section	.note.nv.cuinfo,"",@"SHT_NOTE"
	.sectionflags	@"SHF_NOTE_NV_CUINFO"
        /*0018*/ 	.short	0x0002
        /*001a*/ 	.short	0x0064
        /*001c*/ 	.short	0x0082
	.zero		2


//--------------------- .nv.info                  --------------------------
	.section	.nv.info,"",@"SHT_CUDA_INFO"
	.align	4


	//----- nvinfo : EIATTR_REGCOUNT
	.align		4
        /*0000*/ 	.byte	0x04, 0x2f
        /*0002*/ 	.short	(.L_1 - .L_0)
	.align		4
.L_0:
        /*0004*/ 	.word	index@(_Z11cuda_matmulPfS_S_i)
        /*0008*/ 	.word	0x00000018


	//----- nvinfo : EIATTR_FRAME_SIZE
	.align		4
.L_1:
        /*000c*/ 	.byte	0x04, 0x11
        /*000e*/ 	.short	(.L_3 - .L_2)
	.align		4
.L_2:
        /*0010*/ 	.word	index@(_Z11cuda_matmulPfS_S_i)
        /*0014*/ 	.word	0x00000000


	//----- nvinfo : EIATTR_MIN_STACK_SIZE
	.align		4
.L_3:
        /*0018*/ 	.byte	0x04, 0x12
        /*001a*/ 	.short	(.L_5 - .L_4)
	.align		4
.L_4:
        /*001c*/ 	.word	index@(_Z11cuda_matmulPfS_S_i)
        /*0020*/ 	.word	0x00000000
.L_5:


//--------------------- .nv.compat                --------------------------
	.section	.nv.compat,"",@"SHT_CUDA_COMPAT_INFO"
	.align	4
        /*0000*/ 	.byte	0x02, 0x09, 0x00, 0x00, 0x02, 0x02, 0x01, 0x00, 0x02, 0x05, 0x05, 0x00, 0x03, 0x07, 0x01, 0x01
        /*0010*/ 	.byte	0x02, 0x03, 0x00, 0x00, 0x02, 0x06, 0x01, 0x00, 0x04, 0x0b, 0x08, 0x00, 0x09, 0x00, 0x00, 0x00
        /*0020*/ 	.byte	0x00, 0x00, 0x00, 0x00


//--------------------- .nv.info._Z11cuda_matmulPfS_S_i --------------------------
	.section	.nv.info._Z11cuda_matmulPfS_S_i,"",@"SHT_CUDA_INFO"
	.sectionflags	@""
	.align	4


	//----- nvinfo : EIATTR_CUDA_API_VERSION
	.align		4
        /*0000*/ 	.byte	0x04, 0x37
        /*0002*/ 	.short	(.L_7 - .L_6)
.L_6:
        /*0004*/ 	.word	0x00000082


	//----- nvinfo : EIATTR_KPARAM_INFO
	.align		4
.L_7:
        /*0008*/ 	.byte	0x04, 0x17
        /*000a*/ 	.short	(.L_9 - .L_8)
.L_8:
        /*000c*/ 	.word	0x00000000
        /*0010*/ 	.short	0x0003
        /*0012*/ 	.short	0x0018
        /*0014*/ 	.byte	0x00, 0xf0, 0x11, 0x00


	//----- nvinfo : EIATTR_KPARAM_INFO
	.align		4
.L_9:
        /*0018*/ 	.byte	0x04, 0x17
        /*001a*/ 	.short	(.L_11 - .L_10)
.L_10:
        /*001c*/ 	.word	0x00000000
        /*0020*/ 	.short	0x0002
        /*0022*/ 	.short	0x0010
        /*0024*/ 	.byte	0x00, 0xf5, 0x21, 0x00


	//----- nvinfo : EIATTR_KPARAM_INFO
	.align		4
.L_11:
        /*0028*/ 	.byte	0x04, 0x17
        /*002a*/ 	.short	(.L_13 - .L_12)
.L_12:
        /*002c*/ 	.word	0x00000000
        /*0030*/ 	.short	0x0001
        /*0032*/ 	.short	0x0008
        /*0034*/ 	.byte	0x00, 0xf5, 0x21, 0x00


	//----- nvinfo : EIATTR_KPARAM_INFO
	.align		4
.L_13:
        /*0038*/ 	.byte	0x04, 0x17
        /*003a*/ 	.short	(.L_15 - .L_14)
.L_14:
        /*003c*/ 	.word	0x00000000
        /*0040*/ 	.short	0x0000
        /*0042*/ 	.short	0x0000
        /*0044*/ 	.byte	0x00, 0xf5, 0x21, 0x00


	//----- nvinfo : EIATTR_SPARSE_MMA_MASK
	.align		4
.L_15:
        /*0048*/ 	.byte	0x03, 0x50
        /*004a*/ 	.short	0x0000


	//----- nvinfo : EIATTR_MAXREG_COUNT
	.align		4
        /*004c*/ 	.byte	0x03, 0x1b
        /*004e*/ 	.short	0x00ff


	//----- nvinfo : EIATTR_MERCURY_ISA_VERSION
	.align		4
        /*0050*/ 	.byte	0x03, 0x5f
        /*0052*/ 	.short	0x0101


	//----- nvinfo : EIATTR_VRC_CTA_INIT_COUNT
	.align		4
        /*0054*/ 	.byte	0x02, 0x4a
	.zero		1
	.zero		1


	//----- nvinfo : EIATTR_EXIT_INSTR_OFFSETS
	.align		4
        /*0058*/ 	.byte	0x04, 0x1c
        /*005a*/ 	.short	(.L_17 - .L_16)


	//   ....[0]....
.L_16:
        /*005c*/ 	.word	0x000001d0


	//   ....[1]....
        /*0060*/ 	.word	0x00000240


	//   ....[2]....
        /*0064*/ 	.word	0x00000730


	//   ....[3]....
        /*0068*/ 	.word	0x00000950


	//   ....[4]....
        /*006c*/ 	.word	0x00000ac0


	//   ....[5]....
        /*0070*/ 	.word	0x00000b70


	//----- nvinfo : EIATTR_CBANK_PARAM_SIZE
	.align		4
.L_17:
        /*0074*/ 	.byte	0x03, 0x19
        /*0076*/ 	.short	0x001c


	//----- nvinfo : EIATTR_PARAM_CBANK
	.align		4
        /*0078*/ 	.byte	0x04, 0x0a
        /*007a*/ 	.short	(.L_19 - .L_18)
	.align		4
.L_18:
        /*007c*/ 	.word	index@(.nv.constant0._Z11cuda_matmulPfS_S_i)
        /*0080*/ 	.short	0x0380
        /*0082*/ 	.short	0x001c


	//----- nvinfo : EIATTR_SW_WAR
	.align		4
.L_19:
        /*0084*/ 	.byte	0x04, 0x36
        /*0086*/ 	.short	(.L_21 - .L_20)
.L_20:
        /*0088*/ 	.word	0x00000008
.L_21:


//--------------------- .nv.callgraph             --------------------------
	.section	.nv.callgraph,"",@"SHT_CUDA_CALLGRAPH"
	.align	4
	.sectionentsize	8
	.align		4
        /*0000*/ 	.word	0x00000000
	.align		4
        /*0004*/ 	.word	0xffffffff
	.align		4
        /*0008*/ 	.word	0x00000000
	.align		4
        /*000c*/ 	.word	0xfffffffe
	.align		4
        /*0010*/ 	.word	0x00000000
	.align		4
        /*0014*/ 	.word	0xfffffffd
	.align		4
        /*0018*/ 	.word	0x00000000
	.align		4
        /*001c*/ 	.word	0xfffffffc


//--------------------- .text._Z11cuda_matmulPfS_S_i --------------------------
	.section	.text._Z11cuda_matmulPfS_S_i,"ax",@progbits
	.align	128
        .global         _Z11cuda_matmulPfS_S_i
        .type           _Z11cuda_matmulPfS_S_i,@function
        .size           _Z11cuda_matmulPfS_S_i,(.L_x_5 - _Z11cuda_matmulPfS_S_i)
        .other          _Z11cuda_matmulPfS_S_i,@"STO_CUDA_ENTRY STV_DEFAULT"
_Z11cuda_matmulPfS_S_i:
.text._Z11cuda_matmulPfS_S_i:
[----:B------:R-:W-:Y:S01]  /*0000*/  LDC R1, c[0x0][0x37c] ;  /* 0x0000df00ff017b82 */ /* 0x000fe20000000800 */
[----:B------:R-:W0:Y:S01]  /*0010*/  LDCU UR5, c[0x0][0x398] ;  /* 0x00007300ff0577ac */ /* 0x000e220008000800 */
[----:B------:R-:W1:Y:S06]  /*0020*/  S2R R4, SR_TID.X ;  /* 0x0000000000047919 */ /* 0x000e6c0000002100 */
[----:B------:R-:W1:Y:S08]  /*0030*/  S2UR UR4, SR_CTAID.X ;  /* 0x00000000000479c3 */ /* 0x000e700000002500 */
[----:B------:R-:W1:Y:S01]  /*0040*/  LDC R5, c[0x0][0x360] ;  /* 0x0000d800ff057b82 */ /* 0x000e620000000800 */
[----:B0-----:R-:W-:-:S04]  /*0050*/  IABS R7, UR5 ;  /* 0x0000000500077c13 */ /* 0x001fc80008000000 */
[----:B------:R-:W0:Y:S01]  /*0060*/  I2F.RP R0, R7 ;  /* 0x0000000700007306 */ /* 0x000e220000209400 */
[----:B-1----:R-:W-:Y:S01]  /*0070*/  IMAD R5, R5, UR4, R4 ;  /* 0x0000000405057c24 */ /* 0x002fe2000f8e0204 */
[----:B------:R-:W-:-:S06]  /*0080*/  UIMAD UR4, UR5, UR5, URZ ;  /* 0x00000005050472a4 */ /* 0x000fcc000f8e02ff */
[----:B0-----:R-:W0:Y:S01]  /*0090*/  MUFU.RCP R0, R0 ;  /* 0x0000000000007308 */ /* 0x001e220000001000 */
[----:B------:R-:W-:Y:S02]  /*00a0*/  ISETP.GE.AND P1, PT, R5, RZ, PT ;  /* 0x000000ff0500720c */ /* 0x000fe40003f26270 */
[----:B0-----:R-:W-:Y:S02]  /*00b0*/  IADD3 R2, PT, PT, R0, 0xffffffe, RZ ;  /* 0x0ffffffe00027810 */ /* 0x001fe40007ffe0ff */
[----:B------:R-:W-:-:S03]  /*00c0*/  IABS R0, R5 ;  /* 0x0000000500007213 */ /* 0x000fc60000000000 */
[----:B------:R0:W1:Y:S02]  /*00d0*/  F2I.FTZ.U32.TRUNC.NTZ R3, R2 ;  /* 0x0000000200037305 */ /* 0x000064000021f000 */
[----:B0-----:R-:W-:Y:S01]  /*00e0*/  HFMA2 R2, -RZ, RZ, 0, 0 ;  /* 0x00000000ff027431 */ /* 0x001fe200000001ff */
[----:B-1----:R-:W-:-:S05]  /*00f0*/  IADD3 R6, PT, PT, RZ, -R3, RZ ;  /* 0x80000003ff067210 */ /* 0x002fca0007ffe0ff */
[----:B------:R-:W-:-:S04]  /*0100*/  IMAD R9, R6, R7, RZ ;  /* 0x0000000706097224 */ /* 0x000fc800078e02ff */
[----:B------:R-:W-:-:S06]  /*0110*/  IMAD.HI.U32 R3, R3, R9, R2 ;  /* 0x0000000903037227 */ /* 0x000fcc00078e0002 */
[----:B------:R-:W-:-:S05]  /*0120*/  IMAD.HI.U32 R3, R3, R0, RZ ;  /* 0x0000000003037227 */ /* 0x000fca00078e00ff */
[----:B------:R-:W-:-:S05]  /*0130*/  IADD3 R3, PT, PT, -R3, RZ, RZ ;  /* 0x000000ff03037210 */ /* 0x000fca0007ffe1ff */
[----:B------:R-:W-:-:S05]  /*0140*/  IMAD R0, R7, R3, R0 ;  /* 0x0000000307007224 */ /* 0x000fca00078e0200 */
[----:B------:R-:W-:-:S13]  /*0150*/  ISETP.GT.U32.AND P0, PT, R7, R0, PT ;  /* 0x000000000700720c */ /* 0x000fda0003f04070 */
[----:B------:R-:W-:Y:S02]  /*0160*/  @!P0 IADD3 R0, PT, PT, R0, -R7, RZ ;  /* 0x8000000700008210 */ /* 0x000fe40007ffe0ff */
[----:B------:R-:W-:Y:S02]  /*0170*/  ISETP.NE.AND P0, PT, RZ, UR5, PT ;  /* 0x00000005ff007c0c */ /* 0x000fe4000bf05270 */
[----:B------:R-:W-:-:S13]  /*0180*/  ISETP.GT.U32.AND P2, PT, R7, R0, PT ;  /* 0x000000000700720c */ /* 0x000fda0003f44070 */
[----:B------:R-:W-:Y:S02]  /*0190*/  @!P2 IADD3 R0, PT, PT, R0, -R7, RZ ;  /* 0x800000070000a210 */ /* 0x000fe40007ffe0ff */
[----:B------:R-:W-:Y:S02]  /*01a0*/  ISETP.GE.AND P2, PT, R5, UR4, PT ;  /* 0x0000000405007c0c */ /* 0x000fe4000bf46270 */
[----:B------:R-:W-:Y:S02]  /*01b0*/  @!P1 IADD3 R0, PT, PT, -R0, RZ, RZ ;  /* 0x000000ff00009210 */ /* 0x000fe40007ffe1ff */
[----:B------:R-:W-:-:S09]  /*01c0*/  @!P0 LOP3.LUT R0, RZ, UR5, RZ, 0x33, !PT ;  /* 0x00000005ff008c12 */ /* 0x000fd2000f8e33ff */
[----:B------:R-:W-:Y:S05]  /*01d0*/  @P2 EXIT ;  /* 0x000000000000294d */ /* 0x000fea0003800000 */
[----:B------:R-:W0:Y:S01]  /*01e0*/  LDC.64 R2, c[0x0][0x390] ;  /* 0x0000e400ff027b82 */ /* 0x000e220000000a00 */
[----:B------:R-:W1:Y:S01]  /*01f0*/  LDCU.64 UR16, c[0x0][0x358] ;  /* 0x00006b00ff1077ac */ /* 0x000e620008000a00 */
[----:B------:R-:W-:-:S06]  /*0200*/  UISETP.GE.AND UP0, UPT, UR5, 0x1, UPT ;  /* 0x000000010500788c */ /* 0x000fcc000bf06270 */
[----:B------:R-:W-:Y:S01]  /*0210*/  PLOP3.LUT P0, PT, PT, PT, UP0, 0x80, 0x8 ;  /* 0x000000000008781c */ /* 0x000fe20003f0f008 */
[----:B0-----:R-:W-:-:S05]  /*0220*/  IMAD.WIDE R2, R5, 0x4, R2 ;  /* 0x0000000405027825 */ /* 0x001fca00078e0202 */
[----:B-1----:R0:W-:Y:S07]  /*0230*/  STG.E desc[UR16][R2.64], RZ ;  /* 0x000000ff02007986 */ /* 0x0021ee000c101910 */
[----:B------:R-:W-:Y:S05]  /*0240*/  @!P0 EXIT ;  /* 0x000000000000894d */ /* 0x000fea0003800000 */
[----:B------:R-:W-:Y:S01]  /*0250*/  UISETP.GE.U32.AND UP0, UPT, UR5, 0x8, UPT ;  /* 0x000000080500788c */ /* 0x000fe2000bf06070 */
[----:B------:R-:W-:Y:S01]  /*0260*/  IADD3 R4, PT, PT, R5, -R0, RZ ;  /* 0x8000000005047210 */ /* 0x000fe20007ffe0ff */
[----:B------:R-:W-:Y:S01]  /*0270*/  HFMA2 R5, -RZ, RZ, 0, 0 ;  /* 0x00000000ff057431 */ /* 0x000fe200000001ff */
[----:B------:R-:W-:-:S06]  /*0280*/  MOV R7, RZ ;  /* 0x000000ff00077202 */ /* 0x000fcc0000000f00 */
[----:B------:R-:W-:Y:S05]  /*0290*/  BRA.U !UP0, `(.L_x_0) ;  /* 0x00000005081c7547 */ /* 0x000fea000b800000 */
[----:B------:R-:W1:Y:S01]  /*02a0*/  LDCU.64 UR18, c[0x0][0x388] ;  /* 0x00007100ff1277ac */ /* 0x000e620008000a00 */
[----:B------:R-:W-:Y:S02]  /*02b0*/  MOV R5, RZ ;  /* 0x000000ff00057202 */ /* 0x000fe40000000f00 */
[----:B------:R-:W-:Y:S01]  /*02c0*/  MOV R9, R4 ;  /* 0x0000000400097202 */ /* 0x000fe20000000f00 */
[----:B------:R-:W-:Y:S01]  /*02d0*/  ULOP3.LUT UR4, UR5, 0x7ffffff8, URZ, 0xc0, !UPT ;  /* 0x7ffffff805047892 */ /* 0x000fe2000f8ec0ff */
[----:B------:R-:W-:-:S03]  /*02e0*/  MOV R8, R0 ;  /* 0x0000000000087202 */ /* 0x000fc60000000f00 */
[----:B------:R-:W-:Y:S02]  /*02f0*/  UIADD3 UR4, UPT, UPT, -UR4, URZ, URZ ;  /* 0x000000ff04047290 */ /* 0x000fe4000fffe1ff */
[----:B-1----:R-:W-:Y:S02]  /*0300*/  UIMAD.WIDE.U32 UR6, UR5, 0xc, UR18 ;  /* 0x0000000c050678a5 */ /* 0x002fe4000f8e0012 */
[----:B------:R-:W-:Y:S02]  /*0310*/  UIMAD.WIDE.U32 UR8, UR5, 0x10, UR18 ;  /* 0x00000010050878a5 */ /* 0x000fe4000f8e0012 */
[----:B------:R-:W-:Y:S02]  /*0320*/  UIMAD.WIDE.U32 UR10, UR5, 0x14, UR18 ;  /* 0x00000014050a78a5 */ /* 0x000fe4000f8e0012 */
[----:B------:R-:W-:Y:S02]  /*0330*/  UIMAD.WIDE.U32 UR12, UR5, 0x18, UR18 ;  /* 0x00000018050c78a5 */ /* 0x000fe4000f8e0012 */
[----:B------:R-:W-:-:S12]  /*0340*/  UIMAD.WIDE.U32 UR14, UR5, 0x1c, UR18 ;  /* 0x0000001c050e78a5 */ /* 0x000fd8000f8e0012 */
.L_x_1:
[----:B------:R-:W1:Y:S01]  /*0350*/  LDC.64 R6, c[0x0][0x380] ;  /* 0x0000e000ff067b82 */ /* 0x000e620000000a00 */
[----:B------:R-:W-:-:S05]  /*0360*/  MOV R11, 0x4 ;  /* 0x00000004000b7802 */ /* 0x000fca0000000f00 */
[----:B------:R-:W-:-:S05]  /*0370*/  IMAD.WIDE R10, R8, R11, UR18 ;  /* 0x00000012080a7e25 */ /* 0x000fca000f8e020b */
[----:B--2---:R-:W2:Y:S01]  /*0380*/  LDG.E R13, desc[UR16][R10.64] ;  /* 0x000000100a0d7981 */ /* 0x004ea2000c1e1900 */
[----:B-1----:R-:W-:-:S05]  /*0390*/  IMAD.WIDE R6, R9, 0x4, R6 ;  /* 0x0000000409067825 */ /* 0x002fca00078e0206 */
[----:B------:R-:W2:Y:S01]  /*03a0*/  LDG.E R12, desc[UR16][R6.64] ;  /* 0x00000010060c7981 */ /* 0x000ea2000c1e1900 */
[----:B------:R-:W-:Y:S01]  /*03b0*/  MOV R15, UR5 ;  /* 0x00000005000f7c02 */ /* 0x000fe20008000f00 */
[----:B------:R-:W-:Y:S01]  /*03c0*/  UIMAD.WIDE.U32 UR20, UR5, 0x8, UR18 ;  /* 0x00000008051478a5 */ /* 0x000fe2000f8e0012 */
[----:B--2---:R-:W-:-:S03]  /*03d0*/  FFMA R5, R12, R13, R5 ;  /* 0x0000000d0c057223 */ /* 0x004fc60000000005 */
[----:B------:R-:W-:Y:S02]  /*03e0*/  IMAD.WIDE.U32 R12, R15, 0x4, R10 ;  /* 0x000000040f0c7825 */ /* 0x000fe400078e000a */
[----:B------:R1:W-:Y:S04]  /*03f0*/  STG.E desc[UR16][R2.64], R5 ;  /* 0x0000000502007986 */ /* 0x0003e8000c101910 */
[----:B------:R-:W2:Y:S04]  /*0400*/  LDG.E R12, desc[UR16][R12.64] ;  /* 0x000000100c0c7981 */ /* 0x000ea8000c1e1900 */
[----:B------:R-:W2:Y:S01]  /*0410*/  LDG.E R16, desc[UR16][R6.64+0x4] ;  /* 0x0000041006107981 */ /* 0x000ea2000c1e1900 */
[----:B------:R-:W-:Y:S01]  /*0420*/  MOV R14, UR20 ;  /* 0x00000014000e7c02 */ /* 0x000fe20008000f00 */
[----:B------:R-:W-:-:S04]  /*0430*/  IMAD.U32 R15, RZ, RZ, UR21 ;  /* 0x00000015ff0f7e24 */ /* 0x000fc8000f8e00ff */
[----:B------:R-:W-:-:S04]  /*0440*/  IMAD.WIDE R10, R8, 0x4, R14 ;  /* 0x00000004080a7825 */ /* 0x000fc800078e020e */
[----:B--2---:R-:W-:-:S05]  /*0450*/  FFMA R17, R16, R12, R5 ;  /* 0x0000000c10117223 */ /* 0x004fca0000000005 */
[----:B------:R2:W-:Y:S04]  /*0460*/  STG.E desc[UR16][R2.64], R17 ;  /* 0x0000001102007986 */ /* 0x0005e8000c101910 */
[----:B------:R-:W1:Y:S04]  /*0470*/  LDG.E R10, desc[UR16][R10.64] ;  /* 0x000000100a0a7981 */ /* 0x000e68000c1e1900 */
[----:B------:R-:W1:Y:S01]  /*0480*/  LDG.E R14, desc[UR16][R6.64+0x8] ;  /* 0x00000810060e7981 */ /* 0x000e62000c1e1900 */
[----:B------:R-:W-:Y:S02]  /*0490*/  HFMA2 R15, -RZ, RZ, 0, 2.384185791015625e-07 ;  /* 0x00000004ff0f7431 */ /* 0x000fe400000001ff */
[----:B-1----:R-:W-:-:S03]  /*04a0*/  FFMA R5, R14, R10, R17 ;  /* 0x0000000a0e057223 */ /* 0x002fc60000000011 */
[----:B------:R-:W-:Y:S02]  /*04b0*/  IMAD.WIDE R14, R8, R15, UR6 ;  /* 0x00000006080e7e25 */ /* 0x000fe4000f8e020f */
[----:B------:R-:W-:Y:S04]  /*04c0*/  STG.E desc[UR16][R2.64], R5 ;  /* 0x0000000502007986 */ /* 0x000fe8000c101910 */
[----:B------:R-:W3:Y:S04]  /*04d0*/  LDG.E R14, desc[UR16][R14.64] ;  /* 0x000000100e0e7981 */ /* 0x000ee8000c1e1900 */
[----:B------:R-:W3:Y:S01]  /*04e0*/  LDG.E R12, desc[UR16][R6.64+0xc] ;  /* 0x00000c10060c7981 */ /* 0x000ee2000c1e1900 */
[----:B------:R-:W-:Y:S01]  /*04f0*/  MOV R13, 0x4 ;  /* 0x00000004000d7802 */ /* 0x000fe20000000f00 */
[----:B------:R-:W-:-:S02]  /*0500*/  HFMA2 R11, -RZ, RZ, 0, 2.384185791015625e-07 ;  /* 0x00000004ff0b7431 */ /* 0x000fc400000001ff */
[----:B---3--:R-:W-:Y:S02]  /*0510*/  FFMA R19, R12, R14, R5 ;  /* 0x0000000e0c137223 */ /* 0x008fe40000000005 */
[----:B------:R-:W-:-:S03]  /*0520*/  IMAD.WIDE R12, R8, R13, UR8 ;  /* 0x00000008080c7e25 */ /* 0x000fc6000f8e020d */
[----:B------:R1:W-:Y:S04]  /*0530*/  STG.E desc[UR16][R2.64], R19 ;  /* 0x0000001302007986 */ /* 0x0003e8000c101910 */
[----:B------:R-:W2:Y:S04]  /*0540*/  LDG.E R12, desc[UR16][R12.64] ;  /* 0x000000100c0c7981 */ /* 0x000ea8000c1e1900 */
[----:B------:R-:W2:Y:S02]  /*0550*/  LDG.E R10, desc[UR16][R6.64+0x10] ;  /* 0x00001010060a7981 */ /* 0x000ea4000c1e1900 */
[----:B--2---:R-:W-:Y:S01]  /*0560*/  FFMA R17, R10, R12, R19 ;  /* 0x0000000c0a117223 */ /* 0x004fe20000000013 */
[----:B------:R-:W-:-:S04]  /*0570*/  IMAD.WIDE R10, R8, R11, UR10 ;  /* 0x0000000a080a7e25 */ /* 0x000fc8000f8e020b */
[----:B------:R2:W-:Y:S04]  /*0580*/  STG.E desc[UR16][R2.64], R17 ;  /* 0x0000001102007986 */ /* 0x0005e8000c101910 */
[----:B------:R-:W3:Y:S04]  /*0590*/  LDG.E R10, desc[UR16][R10.64] ;  /* 0x000000100a0a7981 */ /* 0x000ee8000c1e1900 */
[----:B------:R-:W3:Y:S01]  /*05a0*/  LDG.E R14, desc[UR16][R6.64+0x14] ;  /* 0x00001410060e7981 */ /* 0x000ee2000c1e1900 */
[----:B------:R-:W-:Y:S01]  /*05b0*/  MOV R15, 0x4 ;  /* 0x00000004000f7802 */ /* 0x000fe20000000f00 */
[----:B------:R-:W-:-:S02]  /*05c0*/  HFMA2 R13, -RZ, RZ, 0, 2.384185791015625e-07 ;  /* 0x00000004ff0d7431 */ /* 0x000fc400000001ff */
[----:B---3--:R-:W-:Y:S02]  /*05d0*/  FFMA R21, R14, R10, R17 ;  /* 0x0000000a0e157223 */ /* 0x008fe40000000011 */
[----:B------:R-:W-:-:S03]  /*05e0*/  IMAD.WIDE R14, R8, R15, UR12 ;  /* 0x0000000c080e7e25 */ /* 0x000fc6000f8e020f */
[----:B------:R2:W-:Y:S04]  /*05f0*/  STG.E desc[UR16][R2.64], R21 ;  /* 0x0000001502007986 */ /* 0x0005e8000c101910 */
[----:B------:R-:W1:Y:S04]  /*0600*/  LDG.E R14, desc[UR16][R14.64] ;  /* 0x000000100e0e7981 */ /* 0x000e68000c1e1900 */
[----:B------:R-:W1:Y:S02]  /*0610*/  LDG.E R12, desc[UR16][R6.64+0x18] ;  /* 0x00001810060c7981 */ /* 0x000e64000c1e1900 */
[----:B-1----:R-:W-:Y:S01]  /*0620*/  FFMA R19, R12, R14, R21 ;  /* 0x0000000e0c137223 */ /* 0x002fe20000000015 */
[----:B------:R-:W-:-:S04]  /*0630*/  IMAD.WIDE R12, R8, R13, UR14 ;  /* 0x0000000e080c7e25 */ /* 0x000fc8000f8e020d */
[----:B------:R2:W-:Y:S04]  /*0640*/  STG.E desc[UR16][R2.64], R19 ;  /* 0x0000001302007986 */ /* 0x0005e8000c101910 */
[----:B------:R-:W3:Y:S04]  /*0650*/  LDG.E R10, desc[UR16][R6.64+0x1c] ;  /* 0x00001c10060a7981 */ /* 0x000ee8000c1e1900 */
[----:B------:R-:W3:Y:S01]  /*0660*/  LDG.E R12, desc[UR16][R12.64] ;  /* 0x000000100c0c7981 */ /* 0x000ee2000c1e1900 */
[----:B------:R-:W-:-:S04]  /*0670*/  UIADD3 UR4, UPT, UPT, UR4, 0x8, URZ ;  /* 0x0000000804047890 */ /* 0x000fc8000fffe0ff */
[----:B------:R-:W-:Y:S01]  /*0680*/  UISETP.NE.AND UP0, UPT, UR4, URZ, UPT ;  /* 0x000000ff0400728c */ /* 0x000fe2000bf05270 */
[----:B------:R-:W-:Y:S02]  /*0690*/  MOV R11, UR5 ;  /* 0x00000005000b7c02 */ /* 0x000fe40008000f00 */
[----:B------:R-:W-:Y:S02]  /*06a0*/  IADD3 R9, PT, PT, R9, 0x8, RZ ;  /* 0x0000000809097810 */ /* 0x000fe40007ffe0ff */
[----:B------:R-:W-:Y:S01]  /*06b0*/  LEA R8, R11, R8, 0x3 ;  /* 0x000000080b087211 */ /* 0x000fe200078e18ff */
[----:B---3--:R-:W-:-:S05]  /*06c0*/  FFMA R5, R10, R12, R19 ;  /* 0x0000000c0a057223 */ /* 0x008fca0000000013 */
[----:B------:R2:W-:Y:S01]  /*06d0*/  STG.E desc[UR16][R2.64], R5 ;  /* 0x0000000502007986 */ /* 0x0005e2000c101910 */
[----:B------:R-:W-:Y:S05]  /*06e0*/  BRA.U UP0, `(.L_x_1) ;  /* 0xfffffffd00187547 */ /* 0x000fea000b83ffff */
[----:B------:R-:W-:-:S06]  /*06f0*/  ULOP3.LUT UR4, UR5, 0x7ffffff8, URZ, 0xc0, !UPT ;  /* 0x7ffffff805047892 */ /* 0x000fcc000f8ec0ff */
[----:B------:R-:W-:-:S07]  /*0700*/  IMAD.U32 R7, RZ, RZ, UR4 ;  /* 0x00000004ff077e24 */ /* 0x000fce000f8e00ff */
.L_x_0:
[----:B------:R-:W-:-:S06]  /*0710*/  ULOP3.LUT UR4, UR5, 0x7, URZ, 0xc0, !UPT ;  /* 0x0000000705047892 */ /* 0x000fcc000f8ec0ff */
[----:B------:R-:W-:-:S13]  /*0720*/  ISETP.NE.AND P0, PT, RZ, UR4, PT ;  /* 0x00000004ff007c0c */ /* 0x000fda000bf05270 */
[----:B------:R-:W-:Y:S05]  /*0730*/  @!P0 EXIT ;  /* 0x000000000000894d */ /* 0x000fea0003800000 */
[----:B------:R-:W-:Y:S02]  /*0740*/  UISETP.GE.U32.AND UP0, UPT, UR4, 0x4, UPT ;  /* 0x000000040400788c */ /* 0x000fe4000bf06070 */
[----:B------:R-:W-:-:S07]  /*0750*/  ULOP3.LUT UR4, UR5, 0x3, URZ, 0xc0, !UPT ;  /* 0x0000000305047892 */ /* 0x000fce000f8ec0ff */
[----:B------:R-:W-:Y:S05]  /*0760*/  BRA.U !UP0, `(.L_x_2) ;  /* 0x0000000108747547 */ /* 0x000fea000b800000 */
[----:B------:R-:W1:Y:S01]  /*0770*/  LDC.64 R8, c[0x0][0x380] ;  /* 0x0000e000ff087b82 */ /* 0x000e620000000a00 */
[----:B------:R-:W-:Y:S01]  /*0780*/  IADD3 R13, PT, PT, R4, R7, RZ ;  /* 0x00000007040d7210 */ /* 0x000fe20007ffe0ff */
[----:B------:R-:W-:-:S06]  /*0790*/  IMAD R15, R7, UR5, R0 ;  /* 0x00000005070f7c24 */ /* 0x000fcc000f8e0200 */
[----:B------:R-:W3:Y:S01]  /*07a0*/  LDC.64 R10, c[0x0][0x388] ;  /* 0x0000e200ff0a7b82 */ /* 0x000ee20000000a00 */
[----:B-1----:R-:W-:-:S05]  /*07b0*/  IMAD.WIDE R8, R13, 0x4, R8 ;  /* 0x000000040d087825 */ /* 0x002fca00078e0208 */
[----:B------:R-:W2:Y:S01]  /*07c0*/  LDG.E R6, desc[UR16][R8.64] ;  /* 0x0000001008067981 */ /* 0x000ea2000c1e1900 */
[----:B---3--:R-:W-:-:S05]  /*07d0*/  IMAD.WIDE R10, R15, 0x4, R10 ;  /* 0x000000040f0a7825 */ /* 0x008fca00078e020a */
[----:B------:R-:W2:Y:S01]  /*07e0*/  LDG.E R12, desc[UR16][R10.64] ;  /* 0x000000100a0c7981 */ /* 0x000ea2000c1e1900 */
[----:B------:R-:W-:Y:S01]  /*07f0*/  MOV R13, UR5 ;  /* 0x00000005000d7c02 */ /* 0x000fe20008000f00 */
[----:B--2---:R-:W-:-:S04]  /*0800*/  FFMA R5, R6, R12, R5 ;  /* 0x0000000c06057223 */ /* 0x004fc80000000005 */
[----:B------:R-:W-:Y:S01]  /*0810*/  IMAD.WIDE.U32 R12, R13, 0x4, R10 ;  /* 0x000000040d0c7825 */ /* 0x000fe200078e000a */
[----:B------:R1:W-:Y:S04]  /*0820*/  STG.E desc[UR16][R2.64], R5 ;  /* 0x0000000502007986 */ /* 0x0003e8000c101910 */
[----:B------:R-:W2:Y:S04]  /*0830*/  LDG.E R6, desc[UR16][R8.64+0x4] ;  /* 0x0000041008067981 */ /* 0x000ea8000c1e1900 */
        /* <DEDUP_REMOVED lines=11> */
[----:B------:R-:W1:Y:S04]  /*08f0*/  LDG.E R6, desc[UR16][R8.64+0xc] ;  /* 0x00000c1008067981 */ /* 0x000e68000c1e1900 */
[----:B------:R-:W1:Y:S01]  /*0900*/  LDG.E R10, desc[UR16][R10.64] ;  /* 0x000000100a0a7981 */ /* 0x000e62000c1e1900 */
[----:B------:R-:W-:Y:S01]  /*0910*/  IADD3 R7, PT, PT, R7, 0x4, RZ ;  /* 0x0000000407077810 */ /* 0x000fe20007ffe0ff */
[----:B-1----:R-:W-:-:S05]  /*0920*/  FFMA R5, R6, R10, R19 ;  /* 0x0000000a06057223 */ /* 0x002fca0000000013 */
[----:B------:R3:W-:Y:S02]  /*0930*/  STG.E desc[UR16][R2.64], R5 ;  /* 0x0000000502007986 */ /* 0x0007e4000c101910 */
.L_x_2:
[----:B------:R-:W-:-:S13]  /*0940*/  ISETP.NE.AND P0, PT, RZ, UR4, PT ;  /* 0x00000004ff007c0c */ /* 0x000fda000bf05270 */
[----:B------:R-:W-:Y:S05]  /*0950*/  @!P0 EXIT ;  /* 0x000000000000894d */ /* 0x000fea0003800000 */
[----:B------:R-:W-:-:S09]  /*0960*/  UISETP.NE.AND UP0, UPT, UR4, 0x1, UPT ;  /* 0x000000010400788c */ /* 0x000fd2000bf05270 */
[----:B------:R-:W-:Y:S05]  /*0970*/  BRA.U !UP0, `(.L_x_3) ;  /* 0x0000000108447547 */ /* 0x000fea000b800000 */
[----:B------:R-:W1:Y:S01]  /*0980*/  LDC.64 R8, c[0x0][0x380] ;  /* 0x0000e000ff087b82 */ /* 0x000e620000000a00 */
[----:B------:R-:W-:Y:S01]  /*0990*/  IADD3 R13, PT, PT, R4, R7, RZ ;  /* 0x00000007040d7210 */ /* 0x000fe20007ffe0ff */
[----:B------:R-:W-:-:S06]  /*09a0*/  IMAD R15, R7, UR5, R0 ;  /* 0x00000005070f7c24 */ /* 0x000fcc000f8e0200 */
[----:B------:R-:W4:Y:S01]  /*09b0*/  LDC.64 R10, c[0x0][0x388] ;  /* 0x0000e200ff0a7b82 */ /* 0x000f220000000a00 */
[----:B-1----:R-:W-:-:S05]  /*09c0*/  IMAD.WIDE R8, R13, 0x4, R8 ;  /* 0x000000040d087825 */ /* 0x002fca00078e0208 */
[----:B------:R-:W5:Y:S01]  /*09d0*/  LDG.E R6, desc[UR16][R8.64] ;  /* 0x0000001008067981 */ /* 0x000f62000c1e1900 */
[----:B----4-:R-:W-:-:S05]  /*09e0*/  IMAD.WIDE R10, R15, 0x4, R10 ;  /* 0x000000040f0a7825 */ /* 0x010fca00078e020a */
[----:B------:R-:W5:Y:S01]  /*09f0*/  LDG.E R12, desc[UR16][R10.64] ;  /* 0x000000100a0c7981 */ /* 0x000f62000c1e1900 */
[----:B------:R-:W-:Y:S01]  /*0a00*/  MOV R13, UR5 ;  /* 0x00000005000d7c02 */ /* 0x000fe20008000f00 */
[----:B-----5:R-:W-:-:S04]  /*0a10*/  FFMA R15, R6, R12, R5 ;  /* 0x0000000c060f7223 */ /* 0x020fc80000000005 */
[----:B------:R-:W-:Y:S01]  /*0a20*/  IMAD.WIDE.U32 R12, R13, 0x4, R10 ;  /* 0x000000040d0c7825 */ /* 0x000fe200078e000a */
[----:B------:R1:W-:Y:S04]  /*0a30*/  STG.E desc[UR16][R2.64], R15 ;  /* 0x0000000f02007986 */ /* 0x0003e8000c101910 */
[----:B------:R-:W2:Y:S04]  /*0a40*/  LDG.E R6, desc[UR16][R8.64+0x4] ;  /* 0x0000041008067981 */ /* 0x000ea8000c1e1900 */
[----:B------:R-:W2:Y:S01]  /*0a50*/  LDG.E R12, desc[UR16][R12.64] ;  /* 0x000000100c0c7981 */ /* 0x000ea2000c1e1900 */
[----:B------:R-:W-:Y:S01]  /*0a60*/  IADD3 R7, PT, PT, R7, 0x2, RZ ;  /* 0x0000000207077810 */ /* 0x000fe20007ffe0ff */
[----:B--23--:R-:W-:-:S05]  /*0a70*/  FFMA R5, R6, R12, R15 ;  /* 0x0000000c06057223 */ /* 0x00cfca000000000f */
[----:B------:R1:W-:Y:S02]  /*0a80*/  STG.E desc[UR16][R2.64], R5 ;  /* 0x0000000502007986 */ /* 0x0003e4000c101910 */
.L_x_3:
[----:B------:R-:W-:-:S04]  /*0a90*/  ULOP3.LUT UR4, UR5, 0x1, URZ, 0xc0, !UPT ;  /* 0x0000000105047892 */ /* 0x000fc8000f8ec0ff */
[----:B------:R-:W-:-:S06]  /*0aa0*/  UISETP.NE.U32.AND UP0, UPT, UR4, 0x1, UPT ;  /* 0x000000010400788c */ /* 0x000fcc000bf05070 */
[----:B------:R-:W-:-:S13]  /*0ab0*/  PLOP3.LUT P0, PT, PT, PT, UP0, 0x80, 0x8 ;  /* 0x000000000008781c */ /* 0x000fda0003f0f008 */
[----:B------:R-:W-:Y:S05]  /*0ac0*/  @P0 EXIT ;  /* 0x000000000000094d */ /* 0x000fea0003800000 */
[----:B------:R-:W4:Y:S01]  /*0ad0*/  LDC.64 R8, c[0x0][0x380] ;  /* 0x0000e000ff087b82 */ /* 0x000f220000000a00 */
[----:B------:R-:W-:Y:S01]  /*0ae0*/  IADD3 R13, PT, PT, R4, R7, RZ ;  /* 0x00000007040d7210 */ /* 0x000fe20007ffe0ff */
[----:B-1----:R-:W-:-:S06]  /*0af0*/  IMAD R15, R7, UR5, R0 ;  /* 0x00000005070f7c24 */ /* 0x002fcc000f8e0200 */
[----:B------:R-:W1:Y:S01]  /*0b00*/  LDC.64 R10, c[0x0][0x388] ;  /* 0x0000e200ff0a7b82 */ /* 0x000e620000000a00 */
[----:B----4-:R-:W-:-:S06]  /*0b10*/  IMAD.WIDE R6, R13, 0x4, R8 ;  /* 0x000000040d067825 */ /* 0x010fcc00078e0208 */
[----:B------:R-:W2:Y:S01]  /*0b20*/  LDG.E R6, desc[UR16][R6.64] ;  /* 0x0000001006067981 */ /* 0x000ea2000c1e1900 */
[----:B-1----:R-:W-:-:S06]  /*0b30*/  IMAD.WIDE R8, R15, 0x4, R10 ;  /* 0x000000040f087825 */ /* 0x002fcc00078e020a */
[----:B------:R-:W2:Y:S02]  /*0b40*/  LDG.E R8, desc[UR16][R8.64] ;  /* 0x0000001008087981 */ /* 0x000ea4000c1e1900 */
[----:B--23--:R-:W-:-:S05]  /*0b50*/  FFMA R5, R6, R8, R5 ;  /* 0x0000000806057223 */ /* 0x00cfca0000000005 */
[----:B------:R-:W-:Y:S01]  /*0b60*/  STG.E desc[UR16][R2.64], R5 ;  /* 0x0000000502007986 */ /* 0x000fe2000c101910 */
[----:B------:R-:W-:Y:S05]  /*0b70*/  EXIT ;  /* 0x000000000000794d */ /* 0x000fea0003800000 */
.L_x_4:
[----:B------:R-:W-:-:S00]  /*0b80*/  BRA `(.L_x_4) ;  /* 0xfffffffc00fc7947 */ /* 0x000fc0000383ffff */
[----:B------:R-:W-:-:S00]  /*0b90*/  NOP ;  /* 0x0000000000007918 */ /* 0x000fc00000000000 */
        /* <DEDUP_REMOVED lines=14> */
.L_x_5:


//--------------------- .nv.shared.reserved.0     --------------------------
	.section	.nv.shared.reserved.0,"aw",@nobits
	.weak		__nv_reservedSMEM_offset_0_alias
	.size		__nv_reservedSMEM_offset_0_alias, 0, 64
	.other		__nv_reservedSMEM_offset_0_alias,@"STO_CUDA_RESERVED_SHARED STV_DEFAULT"
__nv_reservedSMEM_offset_0_alias:
	.zero		0
	.zero		64


//--------------------- .nv.constant0._Z11cuda_matmulPfS_S_i --------------------------
	.section	.nv.constant0._Z11cuda_matmulPfS_S_i,"a",@progbits
	.sectionflags	@""
	.align	4
.nv.constant0._Z11cuda_matmulPfS_S_i:
	.zero		924


//--------------------- SYMBOLS --------------------------

	.type		.nv.reservedSmem.offset0,@object
	.size		.nv.reservedSmem.offset0,0x4
